//
// Generated by NVIDIA NVVM Compiler
//
// Compiler Build ID: CL-36424714
// Cuda compilation tools, release 13.0, V13.0.88
// Based on NVVM 20.0.0
//

.version 9.0
.target sm_100
.address_size 64

	// .globl	_Z9dotKernelPiPKiS1_i
.extern .func  (.param .b32 func_retval0) vprintf
(
	.param .b64 vprintf_param_0,
	.param .b64 vprintf_param_1
)
;
// _ZZ9dotKernelPiPKiS1_iE6s_prod has been demoted
.global .align 1 .b8 $str[25] = {66, 108, 111, 99, 107, 95, 37, 100, 44, 32, 98, 108, 111, 99, 107, 83, 117, 109, 32, 61, 32, 37, 100, 10};

.visible .entry _Z9dotKernelPiPKiS1_i(
	.param .u64 .ptr .align 1 _Z9dotKernelPiPKiS1_i_param_0,
	.param .u64 .ptr .align 1 _Z9dotKernelPiPKiS1_i_param_1,
	.param .u64 .ptr .align 1 _Z9dotKernelPiPKiS1_i_param_2,
	.param .u32 _Z9dotKernelPiPKiS1_i_param_3
)
{
	.local .align 8 .b8 	__local_depot0[8];
	.reg .b64 	%SP;
	.reg .b64 	%SPL;
	.reg .pred 	%p<11>;
	.reg .b32 	%r<134>;
	.reg .b64 	%rd<14>;
	// demoted variable
	.shared .align 4 .b8 _ZZ9dotKernelPiPKiS1_iE6s_prod[256];
	mov.u64 	%SPL, __local_depot0;
	cvta.local.u64 	%SP, %SPL;
	ld.param.u64 	%rd1, [_Z9dotKernelPiPKiS1_i_param_0];
	ld.param.u64 	%rd2, [_Z9dotKernelPiPKiS1_i_param_1];
	ld.param.u64 	%rd3, [_Z9dotKernelPiPKiS1_i_param_2];
	ld.param.u32 	%r38, [_Z9dotKernelPiPKiS1_i_param_3];
	mov.u32 	%r1, %tid.x;
	mov.u32 	%r2, %ntid.x;
	mov.u32 	%r3, %ctaid.x;
	mad.lo.s32 	%r4, %r2, %r3, %r1;
	setp.ge.s32 	%p1, %r4, %r38;
	@%p1 bra 	$L__BB0_15;
	cvta.to.global.u64 	%rd4, %rd2;
	cvta.to.global.u64 	%rd5, %rd3;
	mul.wide.s32 	%rd6, %r4, 4;
	add.s64 	%rd7, %rd4, %rd6;
	ld.global.u32 	%r39, [%rd7];
	add.s64 	%rd8, %rd5, %rd6;
	ld.global.u32 	%r40, [%rd8];
	mul.lo.s32 	%r41, %r40, %r39;
	shl.b32 	%r42, %r1, 2;
	mov.u32 	%r43, _ZZ9dotKernelPiPKiS1_iE6s_prod;
	add.s32 	%r44, %r43, %r42;
	st.shared.u32 	[%r44], %r41;
	bar.sync 	0;
	setp.ne.s32 	%p2, %r1, 0;
	@%p2 bra 	$L__BB0_15;
	and.b32  	%r5, %r2, 15;
	setp.lt.u32 	%p3, %r2, 16;
	mov.b32 	%r125, 0;
	mov.u32 	%r133, %r125;
	@%p3 bra 	$L__BB0_5;
	and.b32  	%r125, %r2, 2032;
	add.s32 	%r118, %r43, 32;
	and.b32  	%r50, %r2, -16;
	neg.s32 	%r119, %r50;
	mov.b32 	%r133, 0;
$L__BB0_4:
	.pragma "nounroll";
	ld.shared.u32 	%r51, [%r118+-32];
	add.s32 	%r52, %r51, %r133;
	ld.shared.u32 	%r53, [%r118+-28];
	add.s32 	%r54, %r53, %r52;
	ld.shared.u32 	%r55, [%r118+-24];
	add.s32 	%r56, %r55, %r54;
	ld.shared.u32 	%r57, [%r118+-20];
	add.s32 	%r58, %r57, %r56;
	ld.shared.u32 	%r59, [%r118+-16];
	add.s32 	%r60, %r59, %r58;
	ld.shared.u32 	%r61, [%r118+-12];
	add.s32 	%r62, %r61, %r60;
	ld.shared.u32 	%r63, [%r118+-8];
	add.s32 	%r64, %r63, %r62;
	ld.shared.u32 	%r65, [%r118+-4];
	add.s32 	%r66, %r65, %r64;
	ld.shared.u32 	%r67, [%r118];
	add.s32 	%r68, %r67, %r66;
	ld.shared.u32 	%r69, [%r118+4];
	add.s32 	%r70, %r69, %r68;
	ld.shared.u32 	%r71, [%r118+8];
	add.s32 	%r72, %r71, %r70;
	ld.shared.u32 	%r73, [%r118+12];
	add.s32 	%r74, %r73, %r72;
	ld.shared.u32 	%r75, [%r118+16];
	add.s32 	%r76, %r75, %r74;
	ld.shared.u32 	%r77, [%r118+20];
	add.s32 	%r78, %r77, %r76;
	ld.shared.u32 	%r79, [%r118+24];
	add.s32 	%r80, %r79, %r78;
	ld.shared.u32 	%r81, [%r118+28];
	add.s32 	%r133, %r81, %r80;
	add.s32 	%r119, %r119, 16;
	add.s32 	%r118, %r118, 64;
	setp.ne.s32 	%p4, %r119, 0;
	@%p4 bra 	$L__BB0_4;
$L__BB0_5:
	setp.eq.s32 	%p5, %r5, 0;
	@%p5 bra 	$L__BB0_14;
	and.b32  	%r17, %r2, 7;
	setp.lt.u32 	%p6, %r5, 8;
	@%p6 bra 	$L__BB0_8;
	shl.b32 	%r83, %r125, 2;
	add.s32 	%r85, %r43, %r83;
	ld.shared.u32 	%r86, [%r85];
	add.s32 	%r87, %r86, %r133;
	ld.shared.u32 	%r88, [%r85+4];
	add.s32 	%r89, %r88, %r87;
	ld.shared.u32 	%r90, [%r85+8];
	add.s32 	%r91, %r90, %r89;
	ld.shared.u32 	%r92, [%r85+12];
	add.s32 	%r93, %r92, %r91;
	ld.shared.u32 	%r94, [%r85+16];
	add.s32 	%r95, %r94, %r93;
	ld.shared.u32 	%r96, [%r85+20];
	add.s32 	%r97, %r96, %r95;
	ld.shared.u32 	%r98, [%r85+24];
	add.s32 	%r99, %r98, %r97;
	ld.shared.u32 	%r100, [%r85+28];
	add.s32 	%r133, %r100, %r99;
	add.s32 	%r125, %r125, 8;
$L__BB0_8:
	setp.eq.s32 	%p7, %r17, 0;
	@%p7 bra 	$L__BB0_14;
	and.b32  	%r23, %r2, 3;
	setp.lt.u32 	%p8, %r17, 4;
	@%p8 bra 	$L__BB0_11;
	shl.b32 	%r102, %r125, 2;
	add.s32 	%r104, %r43, %r102;
	ld.shared.u32 	%r105, [%r104];
	add.s32 	%r106, %r105, %r133;
	ld.shared.u32 	%r107, [%r104+4];
	add.s32 	%r108, %r107, %r106;
	ld.shared.u32 	%r109, [%r104+8];
	add.s32 	%r110, %r109, %r108;
	ld.shared.u32 	%r111, [%r104+12];
	add.s32 	%r133, %r111, %r110;
	add.s32 	%r125, %r125, 4;
$L__BB0_11:
	setp.eq.s32 	%p9, %r23, 0;
	@%p9 bra 	$L__BB0_14;
	shl.b32 	%r112, %r125, 2;
	add.s32 	%r131, %r43, %r112;
	neg.s32 	%r130, %r23;
$L__BB0_13:
	.pragma "nounroll";
	ld.shared.u32 	%r114, [%r131];
	add.s32 	%r133, %r114, %r133;
	add.s32 	%r131, %r131, 4;
	add.s32 	%r130, %r130, 1;
	setp.ne.s32 	%p10, %r130, 0;
	@%p10 bra 	$L__BB0_13;
$L__BB0_14:
	add.u64 	%rd9, %SP, 0;
	add.u64 	%rd10, %SPL, 0;
	st.local.v2.u32 	[%rd10], {%r3, %r133};
	mov.u64 	%rd11, $str;
	cvta.global.u64 	%rd12, %rd11;
	{ // callseq 0, 0
	.param .b64 param0;
	st.param.b64 	[param0], %rd12;
	.param .b64 param1;
	st.param.b64 	[param1], %rd9;
	.param .b32 retval0;
	call.uni (retval0), 
	vprintf, 
	(
	param0, 
	param1
	);
	ld.param.b32 	%r115, [retval0];
	} // callseq 0
	cvta.to.global.u64 	%rd13, %rd1;
	atom.global.add.u32 	%r117, [%rd13], %r133;
$L__BB0_15:
	ret;

}
	// .globl	_Z12histo_kernelPhlPj
.visible .entry _Z12histo_kernelPhlPj(
	.param .u64 .ptr .align 1 _Z12histo_kernelPhlPj_param_0,
	.param .u64 _Z12histo_kernelPhlPj_param_1,
	.param .u64 .ptr .align 1 _Z12histo_kernelPhlPj_param_2
)
{
	.reg .pred 	%p<3>;
	.reg .b32 	%r<12>;
	.reg .b64 	%rd<13>;

	ld.param.u64 	%rd6, [_Z12histo_kernelPhlPj_param_0];
	ld.param.u64 	%rd7, [_Z12histo_kernelPhlPj_param_1];
	ld.param.u64 	%rd8, [_Z12histo_kernelPhlPj_param_2];
	mov.u32 	%r6, %tid.x;
	mov.u32 	%r1, %ntid.x;
	mov.u32 	%r7, %ctaid.x;
	mad.lo.s32 	%r11, %r1, %r7, %r6;
	cvt.s64.s32 	%rd12, %r11;
	setp.le.s64 	%p1, %rd7, %rd12;
	@%p1 bra 	$L__BB1_3;
	mov.u32 	%r8, %nctaid.x;
	mul.lo.s32 	%r3, %r1, %r8;
	cvta.to.global.u64 	%rd2, %rd6;
	cvta.to.global.u64 	%rd3, %rd8;
$L__BB1_2:
	add.s64 	%rd9, %rd2, %rd12;
	ld.global.u8 	%r9, [%rd9];
	mul.wide.u32 	%rd10, %r9, 4;
	add.s64 	%rd11, %rd3, %rd10;
	atom.global.add.u32 	%r10, [%rd11], 1;
	add.s32 	%r11, %r11, %r3;
	cvt.s64.s32 	%rd12, %r11;
	setp.gt.s64 	%p2, %rd7, %rd12;
	@%p2 bra 	$L__BB1_2;
$L__BB1_3:
	ret;

}


// ===== COMPILED SASS (sm_100) =====

	.target	sm_100

	.elftype	@"ET_EXEC"


//--------------------- .note.nv.tkinfo           --------------------------
	.section	.note.nv.tkinfo,"",@"SHT_NOTE"
	.sectionflags	@"SHF_NOTE_NV_TKINFO"
	.tkinfo
        /*0018*/ 	.word	0x00000002
        /*0030*/ 	.string	""
        /*0030*/ 	.string	"ptxas"
        /*0030*/ 	.string	"Cuda compilation tools, release 13.0, V13.0.88"
        /*0030*/ 	.string	"Build cuda_13.0.r13.0/compiler.36424714_0"
        /*0030*/ 	.string	"-arch sm_100 -m 64 "



//--------------------- .note.nv.cuinfo           --------------------------
	.section	.note.nv.cuinfo,"",@"SHT_NOTE"
	.sectionflags	@"SHF_NOTE_NV_CUINFO"
        /*0018*/ 	.short	0x0002
        /*001a*/ 	.short	0x0064
        /*001c*/ 	.short	0x0082
	.zero		2


//--------------------- .nv.info                  --------------------------
	.section	.nv.info,"",@"SHT_CUDA_INFO"
	.align	4


	//----- nvinfo : EIATTR_REGCOUNT
	.align		4
        /*0000*/ 	.byte	0x04, 0x2f
        /*0002*/ 	.short	(.L_2 - .L_1)
	.align		4
.L_1:
        /*0004*/ 	.word	index@(_Z9dotKernelPiPKiS1_i)
        /*0008*/ 	.word	0x0000001e


	//----- nvinfo : EIATTR_FRAME_SIZE
	.align		4
.L_2:
        /*000c*/ 	.byte	0x04, 0x11
        /*000e*/ 	.short	(.L_4 - .L_3)
	.align		4
.L_3:
        /*0010*/ 	.word	index@(_Z9dotKernelPiPKiS1_i)
        /*0014*/ 	.word	0x00000008


	//----- nvinfo : EIATTR_REGCOUNT
	.align		4
.L_4:
        /*0018*/ 	.byte	0x04, 0x2f
        /*001a*/ 	.short	(.L_6 - .L_5)
	.align		4
.L_5:
        /*001c*/ 	.word	index@(_Z12histo_kernelPhlPj)
        /*0020*/ 	.word	0x0000000e


	//----- nvinfo : EIATTR_FRAME_SIZE
	.align		4
.L_6:
        /*0024*/ 	.byte	0x04, 0x11
        /*0026*/ 	.short	(.L_8 - .L_7)
	.align		4
.L_7:
        /*0028*/ 	.word	index@(_Z12histo_kernelPhlPj)
        /*002c*/ 	.word	0x00000000


	//----- nvinfo : EIATTR_MIN_STACK_SIZE
	.align		4
.L_8:
        /*0030*/ 	.byte	0x04, 0x12
        /*0032*/ 	.short	(.L_10 - .L_9)
	.align		4
.L_9:
        /*0034*/ 	.word	index@(_Z12histo_kernelPhlPj)
        /*0038*/ 	.word	0x00000000


	//----- nvinfo : EIATTR_MIN_STACK_SIZE
	.align		4
.L_10:
        /*003c*/ 	.byte	0x04, 0x12
        /*003e*/ 	.short	(.L_12 - .L_11)
	.align		4
.L_11:
        /*0040*/ 	.word	index@(_Z9dotKernelPiPKiS1_i)
        /*0044*/ 	.word	0x00000008
.L_12:


//--------------------- .nv.compat                --------------------------
	.section	.nv.compat,"",@"SHT_CUDA_COMPAT_INFO"
	.align	4
        /*0000*/ 	.byte	0x02, 0x09, 0x00, 0x00, 0x02, 0x02, 0x01, 0x00, 0x02, 0x05, 0x05, 0x00, 0x03, 0x07, 0x01, 0x01
        /*0010*/ 	.byte	0x02, 0x03, 0x00, 0x00, 0x02, 0x06, 0x01, 0x00, 0x04, 0x0b, 0x08, 0x00, 0x09, 0x00, 0x00, 0x00
        /*0020*/ 	.byte	0x00, 0x00, 0x00, 0x00


//--------------------- .nv.info._Z12histo_kernelPhlPj --------------------------
	.section	.nv.info._Z12histo_kernelPhlPj,"",@"SHT_CUDA_INFO"
	.sectionflags	@""
	.align	4


	//----- nvinfo : EIATTR_CUDA_API_VERSION
	.align		4
        /*0000*/ 	.byte	0x04, 0x37
        /*0002*/ 	.short	(.L_14 - .L_13)
.L_13:
        /*0004*/ 	.word	0x00000082


	//----- nvinfo : EIATTR_KPARAM_INFO
	.align		4
.L_14:
        /*0008*/ 	.byte	0x04, 0x17
        /*000a*/ 	.short	(.L_16 - .L_15)
.L_15:
        /*000c*/ 	.word	0x00000000
        /*0010*/ 	.short	0x0002
        /*0012*/ 	.short	0x0010
        /*0014*/ 	.byte	0x00, 0xf5, 0x21, 0x00


	//----- nvinfo : EIATTR_KPARAM_INFO
	.align		4
.L_16:
        /*0018*/ 	.byte	0x04, 0x17
        /*001a*/ 	.short	(.L_18 - .L_17)
.L_17:
        /*001c*/ 	.word	0x00000000
        /*0020*/ 	.short	0x0001
        /*0022*/ 	.short	0x0008
        /*0024*/ 	.byte	0x00, 0xf0, 0x21, 0x00


	//----- nvinfo : EIATTR_KPARAM_INFO
	.align		4
.L_18:
        /*0028*/ 	.byte	0x04, 0x17
        /*002a*/ 	.short	(.L_20 - .L_19)
.L_19:
        /*002c*/ 	.word	0x00000000
        /*0030*/ 	.short	0x0000
        /*0032*/ 	.short	0x0000
        /*0034*/ 	.byte	0x00, 0xf5, 0x21, 0x00


	//----- nvinfo : EIATTR_SPARSE_MMA_MASK
	.align		4
.L_20:
        /*0038*/ 	.byte	0x03, 0x50
        /*003a*/ 	.short	0x0000


	//----- nvinfo : EIATTR_MAXREG_COUNT
	.align		4
        /*003c*/ 	.byte	0x03, 0x1b
        /*003e*/ 	.short	0x00ff


	//----- nvinfo : EIATTR_MERCURY_ISA_VERSION
	.align		4
        /*0040*/ 	.byte	0x03, 0x5f
        /*0042*/ 	.short	0x0101


	//----- nvinfo : EIATTR_VRC_CTA_INIT_COUNT
	.align		4
        /*0044*/ 	.byte	0x02, 0x4a
	.zero		1
	.zero		1


	//----- nvinfo : EIATTR_EXIT_INSTR_OFFSETS
	.align		4
        /*0048*/ 	.byte	0x04, 0x1c
        /*004a*/ 	.short	(.L_22 - .L_21)


	//   ....[0]....
.L_21:
        /*004c*/ 	.word	0x00000090


	//   ....[1]....
        /*0050*/ 	.word	0x000001d0


	//----- nvinfo : EIATTR_CRS_STACK_SIZE
	.align		4
.L_22:
        /*0054*/ 	.byte	0x04, 0x1e
        /*0056*/ 	.short	(.L_24 - .L_23)
.L_23:
        /*0058*/ 	.word	0x00000000


	//----- nvinfo : EIATTR_CBANK_PARAM_SIZE
	.align		4
.L_24:
        /*005c*/ 	.byte	0x03, 0x19
        /*005e*/ 	.short	0x0018


	//----- nvinfo : EIATTR_PARAM_CBANK
	.align		4
        /*0060*/ 	.byte	0x04, 0x0a
        /*0062*/ 	.short	(.L_26 - .L_25)
	.align		4
.L_25:
        /*0064*/ 	.word	index@(.nv.constant0._Z12histo_kernelPhlPj)
        /*0068*/ 	.short	0x0380
        /*006a*/ 	.short	0x0018


	//----- nvinfo : EIATTR_SW_WAR
	.align		4
.L_26:
        /*006c*/ 	.byte	0x04, 0x36
        /*006e*/ 	.short	(.L_28 - .L_27)
.L_27:
        /*0070*/ 	.word	0x00000008
.L_28:


//--------------------- .nv.info._Z9dotKernelPiPKiS1_i --------------------------
	.section	.nv.info._Z9dotKernelPiPKiS1_i,"",@"SHT_CUDA_INFO"
	.sectionflags	@""
	.align	4


	//----- nvinfo : EIATTR_CUDA_API_VERSION
	.align		4
        /*0000*/ 	.byte	0x04, 0x37
        /*0002*/ 	.short	(.L_30 - .L_29)
.L_29:
        /*0004*/ 	.word	0x00000082


	//----- nvinfo : EIATTR_KPARAM_INFO
	.align		4
.L_30:
        /*0008*/ 	.byte	0x04, 0x17
        /*000a*/ 	.short	(.L_32 - .L_31)
.L_31:
        /*000c*/ 	.word	0x00000000
        /*0010*/ 	.short	0x0003
        /*0012*/ 	.short	0x0018
        /*0014*/ 	.byte	0x00, 0xf0, 0x11, 0x00


	//----- nvinfo : EIATTR_KPARAM_INFO
	.align		4
.L_32:
        /*0018*/ 	.byte	0x04, 0x17
        /*001a*/ 	.short	(.L_34 - .L_33)
.L_33:
        /*001c*/ 	.word	0x00000000
        /*0020*/ 	.short	0x0002
        /*0022*/ 	.short	0x0010
        /*0024*/ 	.byte	0x00, 0xf5, 0x21, 0x00


	//----- nvinfo : EIATTR_KPARAM_INFO
	.align		4
.L_34:
        /*0028*/ 	.byte	0x04, 0x17
        /*002a*/ 	.short	(.L_36 - .L_35)
.L_35:
        /*002c*/ 	.word	0x00000000
        /*0030*/ 	.short	0x0001
        /*0032*/ 	.short	0x0008
        /*0034*/ 	.byte	0x00, 0xf5, 0x21, 0x00


	//----- nvinfo : EIATTR_KPARAM_INFO
	.align		4
.L_36:
        /*0038*/ 	.byte	0x04, 0x17
        /*003a*/ 	.short	(.L_38 - .L_37)
.L_37:
        /*003c*/ 	.word	0x00000000
        /*0040*/ 	.short	0x0000
        /*0042*/ 	.short	0x0000
        /*0044*/ 	.byte	0x00, 0xf5, 0x21, 0x00


	//----- nvinfo : EIATTR_SPARSE_MMA_MASK
	.align		4
.L_38:
        /*0048*/ 	.byte	0x03, 0x50
        /*004a*/ 	.short	0x0000


	//----- nvinfo : EIATTR_MAXREG_COUNT
	.align		4
        /*004c*/ 	.byte	0x03, 0x1b
        /*004e*/ 	.short	0x00ff


	//----- nvinfo : EIATTR_NUM_BARRIERS
	.align		4
        /*0050*/ 	.byte	0x02, 0x4c
        /*0052*/ 	.byte	0x01
	.zero		1


	//----- nvinfo : EIATTR_EXTERNS
	.align		4
        /*0054*/ 	.byte	0x04, 0x0f
        /*0056*/ 	.short	(.L_40 - .L_39)


	//   ....[0]....
	.align		4
.L_39:
        /*0058*/ 	.word	index@(vprintf)


	//----- nvinfo : EIATTR_MERCURY_ISA_VERSION
	.align		4
.L_40:
        /*005c*/ 	.byte	0x03, 0x5f
        /*005e*/ 	.short	0x0101


	//----- nvinfo : EIATTR_VRC_CTA_INIT_COUNT
	.align		4
        /*0060*/ 	.byte	0x02, 0x4a
	.zero		1
	.zero		1


	//----- nvinfo : EIATTR_SYSCALL_OFFSETS
	.align		4
        /*0064*/ 	.byte	0x04, 0x46
        /*0066*/ 	.short	(.L_42 - .L_41)


	//   ....[0]....
.L_41:
        /*0068*/ 	.word	0x000005e0


	//----- nvinfo : EIATTR_EXIT_INSTR_OFFSETS
	.align		4
.L_42:
        /*006c*/ 	.byte	0x04, 0x1c
        /*006e*/ 	.short	(.L_44 - .L_43)


	//   ....[0]....
.L_43:
        /*0070*/ 	.word	0x000000c0


	//   ....[1]....
        /*0074*/ 	.word	0x000001c0


	//   ....[2]....
        /*0078*/ 	.word	0x00000610


	//----- nvinfo : EIATTR_CRS_STACK_SIZE
	.align		4
.L_44:
        /*007c*/ 	.byte	0x04, 0x1e
        /*007e*/ 	.short	(.L_46 - .L_45)
.L_45:
        /*0080*/ 	.word	0x00000000


	//----- nvinfo : EIATTR_CBANK_PARAM_SIZE
	.align		4
.L_46:
        /*0084*/ 	.byte	0x03, 0x19
        /*0086*/ 	.short	0x001c


	//----- nvinfo : EIATTR_PARAM_CBANK
	.align		4
        /*0088*/ 	.byte	0x04, 0x0a
        /*008a*/ 	.short	(.L_48 - .L_47)
	.align		4
.L_47:
        /*008c*/ 	.word	index@(.nv.constant0._Z9dotKernelPiPKiS1_i)
        /*0090*/ 	.short	0x0380
        /*0092*/ 	.short	0x001c


	//----- nvinfo : EIATTR_SW_WAR
	.align		4
.L_48:
        /*0094*/ 	.byte	0x04, 0x36
        /*0096*/ 	.short	(.L_50 - .L_49)
.L_49:
        /*0098*/ 	.word	0x00000008
.L_50:


//--------------------- .nv.callgraph             --------------------------
	.section	.nv.callgraph,"",@"SHT_CUDA_CALLGRAPH"
	.align	4
	.sectionentsize	8
	.align		4
        /*0000*/ 	.word	0x00000000
	.align		4
        /*0004*/ 	.word	0xffffffff
	.align		4
        /*0008*/ 	.word	index@(_Z9dotKernelPiPKiS1_i)
	.align		4
        /*000c*/ 	.word	index@(vprintf)
	.align		4
        /*0010*/ 	.word	0x00000000
	.align		4
        /*0014*/ 	.word	0xfffffffe
	.align		4
        /*0018*/ 	.word	0x00000000
	.align		4
        /*001c*/ 	.word	0xfffffffd
	.align		4
        /*0020*/ 	.word	0x00000000
	.align		4
        /*0024*/ 	.word	0xfffffffc


//--------------------- .nv.constant4             --------------------------
	.section	.nv.constant4,"a",@progbits
	.align	8
	.align		8
.nv.constant4:
        /*0000*/ 	.dword	$str
	.align		8
        /*0008*/ 	.dword	vprintf


//--------------------- .text._Z12histo_kernelPhlPj --------------------------
	.section	.text._Z12histo_kernelPhlPj,"ax",@progbits
	.align	128
        .global         _Z12histo_kernelPhlPj
        .type           _Z12histo_kernelPhlPj,@function
        .size           _Z12histo_kernelPhlPj,(.L_x_9 - _Z12histo_kernelPhlPj)
        .other          _Z12histo_kernelPhlPj,@"STO_CUDA_ENTRY STV_DEFAULT"
_Z12histo_kernelPhlPj:
.text._Z12histo_kernelPhlPj:
[----:B------:R-:W-:Y:S01]  /*0000*/  LDC R1, c[0x0][0x37c] ;  /* 0x0000df00ff017b82 */ /* 0x000fe20000000800 */
[----:B------:R-:W0:Y:S01]  /*0010*/  S2R R0, SR_TID.X ;  /* 0x0000000000007919 */ /* 0x000e220000002100 */
[----:B------:R-:W0:Y:S01]  /*0020*/  LDCU UR4, c[0x0][0x360] ;  /* 0x00006c00ff0477ac */ /* 0x000e220008000800 */
[----:B------:R-:W0:Y:S01]  /*0030*/  S2R R3, SR_CTAID.X ;  /* 0x0000000000037919 */ /* 0x000e220000002500 */
[----:B------:R-:W1:Y:S01]  /*0040*/  LDCU.64 UR8, c[0x0][0x388] ;  /* 0x00007100ff0877ac */ /* 0x000e620008000a00 */
[----:B0-----:R-:W-:-:S05]  /*0050*/  IMAD R0, R3, UR4, R0 ;  /* 0x0000000403007c24 */ /* 0x001fca000f8e0200 */
[----:B-1----:R-:W-:Y:S02]  /*0060*/  ISETP.GE.U32.AND P0, PT, R0, UR8, PT ;  /* 0x0000000800007c0c */ /* 0x002fe4000bf06070 */
[----:B------:R-:W-:-:S04]  /*0070*/  SHF.R.S32.HI R2, RZ, 0x1f, R0 ;  /* 0x0000001fff027819 */ /* 0x000fc80000011400 */
[----:B------:R-:W-:-:S13]  /*0080*/  ISETP.GE.AND.EX P0, PT, R2, UR9, PT, P0 ;  /* 0x0000000902007c0c */ /* 0x000fda000bf06300 */
[----:B------:R-:W-:Y:S05]  /*0090*/  @P0 EXIT ;  /* 0x000000000000094d */ /* 0x000fea0003800000 */
[----:B------:R-:W0:Y:S01]  /*00a0*/  LDC.64 R6, c[0x0][0x390] ;  /* 0x0000e400ff067b82 */ /* 0x000e220000000a00 */
[----:B------:R-:W1:Y:S01]  /*00b0*/  LDCU UR5, c[0x0][0x370] ;  /* 0x00006e00ff0577ac */ /* 0x000e620008000800 */
[----:B------:R-:W-:Y:S02]  /*00c0*/  IMAD.MOV.U32 R9, RZ, RZ, R2 ;  /* 0x000000ffff097224 */ /* 0x000fe400078e0002 */
[----:B------:R-:W-:Y:S01]  /*00d0*/  IMAD.MOV.U32 R8, RZ, RZ, R0 ;  /* 0x000000ffff087224 */ /* 0x000fe200078e0000 */
[----:B------:R-:W2:Y:S01]  /*00e0*/  LDCU.64 UR6, c[0x0][0x358] ;  /* 0x00006b00ff0677ac */ /* 0x000ea20008000a00 */
[----:B------:R-:W3:Y:S01]  /*00f0*/  LDCU.64 UR10, c[0x0][0x380] ;  /* 0x00007000ff0a77ac */ /* 0x000ee20008000a00 */
[----:B-1----:R-:W-:-:S12]  /*0100*/  UIMAD UR4, UR4, UR5, URZ ;  /* 0x00000005040472a4 */ /* 0x002fd8000f8e02ff */
.L_x_0:
[----:B---3--:R-:W-:-:S04]  /*0110*/  IADD3 R4, P0, PT, R8, UR10, RZ ;  /* 0x0000000a08047c10 */ /* 0x008fc8000ff1e0ff */
[----:B------:R-:W-:-:S05]  /*0120*/  IADD3.X R5, PT, PT, R9, UR11, RZ, P0, !PT ;  /* 0x0000000b09057c10 */ /* 0x000fca00087fe4ff */
[----:B-12---:R-:W0:Y:S01]  /*0130*/  LDG.E.U8 R3, desc[UR6][R4.64] ;  /* 0x0000000604037981 */ /* 0x006e22000c1e1100 */
[----:B------:R-:W-:Y:S02]  /*0140*/  VIADD R8, R0, UR4 ;  /* 0x0000000400087c36 */ /* 0x000fe40008000000 */
[----:B------:R-:W-:-:S03]  /*0150*/  IMAD.MOV.U32 R11, RZ, RZ, 0x1 ;  /* 0x00000001ff0b7424 */ /* 0x000fc600078e00ff */
[----:B------:R-:W-:Y:S02]  /*0160*/  ISETP.GE.U32.AND P0, PT, R8, UR8, PT ;  /* 0x0000000808007c0c */ /* 0x000fe4000bf06070 */
[----:B------:R-:W-:-:S04]  /*0170*/  SHF.R.S32.HI R9, RZ, 0x1f, R8 ;  /* 0x0000001fff097819 */ /* 0x000fc80000011408 */
[----:B------:R-:W-:Y:S01]  /*0180*/  ISETP.GE.AND.EX P0, PT, R9, UR9, PT, P0 ;  /* 0x0000000909007c0c */ /* 0x000fe2000bf06300 */
[----:B------:R-:W-:Y:S02]  /*0190*/  IMAD.MOV.U32 R0, RZ, RZ, R8 ;  /* 0x000000ffff007224 */ /* 0x000fe400078e0008 */
[----:B0-----:R-:W-:-:S05]  /*01a0*/  IMAD.WIDE.U32 R2, R3, 0x4, R6 ;  /* 0x0000000403027825 */ /* 0x001fca00078e0006 */
[----:B------:R1:W-:Y:S05]  /*01b0*/  REDG.E.ADD.STRONG.GPU desc[UR6][R2.64], R11 ;  /* 0x0000000b0200798e */ /* 0x0003ea000c12e106 */
[----:B------:R-:W-:Y:S05]  /*01c0*/  @!P0 BRA `(.L_x_0) ;  /* 0xfffffffc00d08947 */ /* 0x000fea000383ffff */
[----:B------:R-:W-:Y:S05]  /*01d0*/  EXIT ;  /* 0x000000000000794d */ /* 0x000fea0003800000 */
.L_x_1:
[----:B------:R-:W-:-:S00]  /*01e0*/  BRA `(.L_x_1) ;  /* 0xfffffffc00fc7947 */ /* 0x000fc0000383ffff */
[----:B------:R-:W-:-:S00]  /*01f0*/  NOP ;  /* 0x0000000000007918 */ /* 0x000fc00000000000 */
        /* <DEDUP_REMOVED lines=8> */
.L_x_9:


//--------------------- .text._Z9dotKernelPiPKiS1_i --------------------------
	.section	.text._Z9dotKernelPiPKiS1_i,"ax",@progbits
	.align	128
        .global         _Z9dotKernelPiPKiS1_i
        .type           _Z9dotKernelPiPKiS1_i,@function
        .size           _Z9dotKernelPiPKiS1_i,(.L_x_10 - _Z9dotKernelPiPKiS1_i)
        .other          _Z9dotKernelPiPKiS1_i,@"STO_CUDA_ENTRY STV_DEFAULT"
_Z9dotKernelPiPKiS1_i:
.text._Z9dotKernelPiPKiS1_i:
[----:B------:R-:W0:Y:S01]  /*0000*/  LDC R1, c[0x0][0x37c] ;  /* 0x0000df00ff017b82 */ /* 0x000e220000000800 */
[----:B------:R-:W1:Y:S01]  /*0010*/  S2R R2, SR_TID.X ;  /* 0x0000000000027919 */ /* 0x000e620000002100 */
[----:B------:R-:W2:Y:S06]  /*0020*/  LDCU UR5, c[0x0][0x2fc] ;  /* 0x00005f80ff0577ac */ /* 0x000eac0008000800 */
[----:B------:R-:W1:Y:S01]  /*0030*/  LDC R3, c[0x0][0x360] ;  /* 0x0000d800ff037b82 */ /* 0x000e620000000800 */
[----:B0-----:R-:W-:Y:S01]  /*0040*/  VIADD R1, R1, 0xfffffff8 ;  /* 0xfffffff801017836 */ /* 0x001fe20000000000 */
[----:B------:R-:W1:Y:S01]  /*0050*/  S2R R16, SR_CTAID.X ;  /* 0x0000000000107919 */ /* 0x000e620000002500 */
[----:B------:R-:W0:Y:S01]  /*0060*/  LDCU UR6, c[0x0][0x398] ;  /* 0x00007300ff0677ac */ /* 0x000e220008000800 */
[----:B------:R-:W3:Y:S02]  /*0070*/  LDCU UR4, c[0x0][0x2f8] ;  /* 0x00005f00ff0477ac */ /* 0x000ee40008000800 */
[----:B---3--:R-:W-:-:S05]  /*0080*/  IADD3 R6, P1, PT, R1, UR4, RZ ;  /* 0x0000000401067c10 */ /* 0x008fca000ff3e0ff */
[----:B--2---:R-:W-:Y:S02]  /*0090*/  IMAD.X R7, RZ, RZ, UR5, P1 ;  /* 0x00000005ff077e24 */ /* 0x004fe400088e06ff */
[----:B-1----:R-:W-:-:S05]  /*00a0*/  IMAD R5, R3, R16, R2 ;  /* 0x0000001003057224 */ /* 0x002fca00078e0202 */
[----:B0-----:R-:W-:-:S13]  /*00b0*/  ISETP.GE.AND P0, PT, R5, UR6, PT ;  /* 0x0000000605007c0c */ /* 0x001fda000bf06270 */
[----:B------:R-:W-:Y:S05]  /*00c0*/  @P0 EXIT ;  /* 0x000000000000094d */ /* 0x000fea0003800000 */
[----:B------:R-:W0:Y:S01]  /*00d0*/  LDC.64 R8, c[0x0][0x388] ;  /* 0x0000e200ff087b82 */ /* 0x000e220000000a00 */
[----:B------:R-:W1:Y:S07]  /*00e0*/  LDCU.64 UR36, c[0x0][0x358] ;  /* 0x00006b00ff2477ac */ /* 0x000e6e0008000a00 */
[----:B------:R-:W2:Y:S01]  /*00f0*/  LDC.64 R10, c[0x0][0x390] ;  /* 0x0000e400ff0a7b82 */ /* 0x000ea20000000a00 */
[----:B0-----:R-:W-:-:S06]  /*0100*/  IMAD.WIDE R8, R5, 0x4, R8 ;  /* 0x0000000405087825 */ /* 0x001fcc00078e0208 */
[----:B-1----:R-:W3:Y:S01]  /*0110*/  LDG.E R8, desc[UR36][R8.64] ;  /* 0x0000002408087981 */ /* 0x002ee2000c1e1900 */
[----:B--2---:R-:W-:-:S06]  /*0120*/  IMAD.WIDE R10, R5, 0x4, R10 ;  /* 0x00000004050a7825 */ /* 0x004fcc00078e020a */
[----:B------:R-:W3:Y:S01]  /*0130*/  LDG.E R11, desc[UR36][R10.64] ;  /* 0x000000240a0b7981 */ /* 0x000ee2000c1e1900 */
[----:B------:R-:W0:Y:S01]  /*0140*/  S2R R0, SR_CgaCtaId ;  /* 0x0000000000007919 */ /* 0x000e220000008800 */
[----:B------:R-:W-:Y:S02]  /*0150*/  MOV R5, 0x400 ;  /* 0x0000040000057802 */ /* 0x000fe40000000f00 */
[----:B------:R-:W-:Y:S02]  /*0160*/  ISETP.NE.AND P0, PT, R2, RZ, PT ;  /* 0x000000ff0200720c */ /* 0x000fe40003f05270 */
[----:B0-----:R-:W-:-:S05]  /*0170*/  LEA R5, R0, R5, 0x18 ;  /* 0x0000000500057211 */ /* 0x001fca00078ec0ff */
[----:B------:R-:W-:Y:S02]  /*0180*/  IMAD R13, R2, 0x4, R5 ;  /* 0x00000004020d7824 */ /* 0x000fe400078e0205 */
[----:B---3--:R-:W-:-:S05]  /*0190*/  IMAD R0, R8, R11, RZ ;  /* 0x0000000b08007224 */ /* 0x008fca00078e02ff */
[----:B------:R0:W-:Y:S01]  /*01a0*/  STS [R13], R0 ;  /* 0x000000000d007388 */ /* 0x0001e20000000800 */
[----:B------:R-:W-:Y:S06]  /*01b0*/  BAR.SYNC.DEFER_BLOCKING 0x0 ;  /* 0x0000000000007b1d */ /* 0x000fec0000010000 */
[----:B------:R-:W-:Y:S05]  /*01c0*/  @P0 EXIT ;  /* 0x000000000000094d */ /* 0x000fea0003800000 */
[C---:B------:R-:W-:Y:S01]  /*01d0*/  ISETP.GE.U32.AND P1, PT, R3.reuse, 0x10, PT ;  /* 0x000000100300780c */ /* 0x040fe20003f26070 */
[----:B0-----:R-:W-:Y:S01]  /*01e0*/  IMAD.MOV.U32 R0, RZ, RZ, RZ ;  /* 0x000000ffff007224 */ /* 0x001fe200078e00ff */
[----:B------:R-:W-:Y:S01]  /*01f0*/  LOP3.LUT R18, R3, 0xf, RZ, 0xc0, !PT ;  /* 0x0000000f03127812 */ /* 0x000fe200078ec0ff */
[----:B------:R-:W-:-:S03]  /*0200*/  IMAD.MOV.U32 R17, RZ, RZ, RZ ;  /* 0x000000ffff117224 */ /* 0x000fc600078e00ff */
[----:B------:R-:W-:-:S07]  /*0210*/  ISETP.NE.AND P0, PT, R18, RZ, PT ;  /* 0x000000ff1200720c */ /* 0x000fce0003f05270 */
[----:B------:R-:W-:Y:S06]  /*0220*/  @!P1 BRA `(.L_x_2) ;  /* 0x0000000000549947 */ /* 0x000fec0003800000 */
[----:B------:R-:W-:Y:S01]  /*0230*/  LOP3.LUT R4, R3, 0xfffffff0, RZ, 0xc0, !PT ;  /* 0xfffffff003047812 */ /* 0x000fe200078ec0ff */
[----:B------:R-:W-:Y:S01]  /*0240*/  VIADD R2, R5, 0x20 ;  /* 0x0000002005027836 */ /* 0x000fe20000000000 */
[----:B------:R-:W-:Y:S01]  /*0250*/  LOP3.LUT R0, R3, 0x7f0, RZ, 0xc0, !PT ;  /* 0x000007f003007812 */ /* 0x000fe200078ec0ff */
[----:B------:R-:W-:Y:S02]  /*0260*/  IMAD.MOV.U32 R17, RZ, RZ, RZ ;  /* 0x000000ffff117224 */ /* 0x000fe400078e00ff */
[----:B------:R-:W-:-:S07]  /*0270*/  IMAD.MOV R4, RZ, RZ, -R4 ;  /* 0x000000ffff047224 */ /* 0x000fce00078e0a04 */
.L_x_3:
[----:B------:R-:W0:Y:S01]  /*0280*/  LDS.128 R8, [R2+-0x20] ;  /* 0xffffe00002087984 */ /* 0x000e220000000c00 */
[----:B------:R-:W-:-:S03]  /*0290*/  VIADD R4, R4, 0x10 ;  /* 0x0000001004047836 */ /* 0x000fc60000000000 */
[----:B------:R-:W1:Y:S02]  /*02a0*/  LDS.128 R12, [R2+-0x10] ;  /* 0xfffff000020c7984 */ /* 0x000e640000000c00 */
[----:B------:R-:W-:Y:S02]  /*02b0*/  ISETP.NE.AND P1, PT, R4, RZ, PT ;  /* 0x000000ff0400720c */ /* 0x000fe40003f25270 */
[----:B------:R-:W2:Y:S04]  /*02c0*/  LDS.128 R20, [R2] ;  /* 0x0000000002147984 */ /* 0x000ea80000000c00 */
[----:B------:R3:W4:Y:S02]  /*02d0*/  LDS.128 R24, [R2+0x10] ;  /* 0x0000100002187984 */ /* 0x0007240000000c00 */
[----:B---3--:R-:W-:Y:S01]  /*02e0*/  VIADD R2, R2, 0x40 ;  /* 0x0000004002027836 */ /* 0x008fe20000000000 */
[----:B0-----:R-:W-:-:S04]  /*02f0*/  IADD3 R8, PT, PT, R9, R8, R17 ;  /* 0x0000000809087210 */ /* 0x001fc80007ffe011 */
[----:B------:R-:W-:-:S04]  /*0300*/  IADD3 R8, PT, PT, R11, R10, R8 ;  /* 0x0000000a0b087210 */ /* 0x000fc80007ffe008 */
[----:B-1----:R-:W-:-:S04]  /*0310*/  IADD3 R8, PT, PT, R13, R12, R8 ;  /* 0x0000000c0d087210 */ /* 0x002fc80007ffe008 */
[----:B------:R-:W-:-:S04]  /*0320*/  IADD3 R8, PT, PT, R15, R14, R8 ;  /* 0x0000000e0f087210 */ /* 0x000fc80007ffe008 */
[----:B--2---:R-:W-:-:S04]  /*0330*/  IADD3 R8, PT, PT, R21, R20, R8 ;  /* 0x0000001415087210 */ /* 0x004fc80007ffe008 */
[----:B------:R-:W-:-:S04]  /*0340*/  IADD3 R8, PT, PT, R23, R22, R8 ;  /* 0x0000001617087210 */ /* 0x000fc80007ffe008 */
[----:B----4-:R-:W-:-:S04]  /*0350*/  IADD3 R8, PT, PT, R25, R24, R8 ;  /* 0x0000001819087210 */ /* 0x010fc80007ffe008 */
[----:B------:R-:W-:Y:S01]  /*0360*/  IADD3 R17, PT, PT, R27, R26, R8 ;  /* 0x0000001a1b117210 */ /* 0x000fe20007ffe008 */
[----:B------:R-:W-:Y:S06]  /*0370*/  @P1 BRA `(.L_x_3) ;  /* 0xfffffffc00c01947 */ /* 0x000fec000383ffff */
.L_x_2:
[----:B------:R-:W-:Y:S05]  /*0380*/  @!P0 BRA `(.L_x_4) ;  /* 0x0000000000788947 */ /* 0x000fea0003800000 */
[----:B------:R-:W-:Y:S02]  /*0390*/  ISETP.GE.U32.AND P0, PT, R18, 0x8, PT ;  /* 0x000000081200780c */ /* 0x000fe40003f06070 */
[----:B------:R-:W-:-:S04]  /*03a0*/  LOP3.LUT R4, R3, 0x7, RZ, 0xc0, !PT ;  /* 0x0000000703047812 */ /* 0x000fc800078ec0ff */
[----:B------:R-:W-:-:S07]  /*03b0*/  ISETP.NE.AND P1, PT, R4, RZ, PT ;  /* 0x000000ff0400720c */ /* 0x000fce0003f25270 */
[----:B------:R-:W-:Y:S06]  /*03c0*/  @!P0 BRA `(.L_x_5) ;  /* 0x0000000000208947 */ /* 0x000fec0003800000 */
[C---:B------:R-:W-:Y:S02]  /*03d0*/  IMAD R2, R0.reuse, 0x4, R5 ;  /* 0x0000000400027824 */ /* 0x040fe400078e0205 */
[----:B------:R-:W-:-:S03]  /*03e0*/  VIADD R0, R0, 0x8 ;  /* 0x0000000800007836 */ /* 0x000fc60000000000 */
[----:B------:R-:W0:Y:S04]  /*03f0*/  LDS.128 R8, [R2] ;  /* 0x0000000002087984 */ /* 0x000e280000000c00 */
[----:B------:R-:W1:Y:S01]  /*0400*/  LDS.128 R12, [R2+0x10] ;  /* 0x00001000020c7984 */ /* 0x000e620000000c00 */
[----:B0-----:R-:W-:-:S04]  /*0410*/  IADD3 R8, PT, PT, R9, R8, R17 ;  /* 0x0000000809087210 */ /* 0x001fc80007ffe011 */
[----:B------:R-:W-:-:S04]  /*0420*/  IADD3 R8, PT, PT, R11, R10, R8 ;  /* 0x0000000a0b087210 */ /* 0x000fc80007ffe008 */
[----:B-1----:R-:W-:-:S04]  /*0430*/  IADD3 R8, PT, PT, R13, R12, R8 ;  /* 0x0000000c0d087210 */ /* 0x002fc80007ffe008 */
[----:B------:R-:W-:-:S07]  /*0440*/  IADD3 R17, PT, PT, R15, R14, R8 ;  /* 0x0000000e0f117210 */ /* 0x000fce0007ffe008 */
.L_x_5:
[----:B------:R-:W-:Y:S05]  /*0450*/  @!P1 BRA `(.L_x_4) ;  /* 0x0000000000449947 */ /* 0x000fea0003800000 */
[----:B------:R-:W-:Y:S02]  /*0460*/  ISETP.GE.U32.AND P0, PT, R4, 0x4, PT ;  /* 0x000000040400780c */ /* 0x000fe40003f06070 */
[----:B------:R-:W-:-:S04]  /*0470*/  LOP3.LUT R3, R3, 0x3, RZ, 0xc0, !PT ;  /* 0x0000000303037812 */ /* 0x000fc800078ec0ff */
[----:B------:R-:W-:-:S07]  /*0480*/  ISETP.NE.AND P1, PT, R3, RZ, PT ;  /* 0x000000ff0300720c */ /* 0x000fce0003f25270 */
[C---:B------:R-:W-:Y:S02]  /*0490*/  @P0 IMAD R8, R0.reuse, 0x4, R5 ;  /* 0x0000000400080824 */ /* 0x040fe400078e0205 */
[----:B------:R-:W-:-:S04]  /*04a0*/  @P0 VIADD R0, R0, 0x4 ;  /* 0x0000000400000836 */ /* 0x000fc80000000000 */
[----:B------:R-:W0:Y:S02]  /*04b0*/  @P0 LDS.128 R8, [R8] ;  /* 0x0000000008080984 */ /* 0x000e240000000c00 */
[----:B0-----:R-:W-:-:S04]  /*04c0*/  @P0 IADD3 R9, PT, PT, R9, R8, R17 ;  /* 0x0000000809090210 */ /* 0x001fc80007ffe011 */
[----:B------:R-:W-:Y:S01]  /*04d0*/  @P0 IADD3 R17, PT, PT, R11, R10, R9 ;  /* 0x0000000a0b110210 */ /* 0x000fe20007ffe009 */
[----:B------:R-:W-:Y:S06]  /*04e0*/  @!P1 BRA `(.L_x_4) ;  /* 0x0000000000209947 */ /* 0x000fec0003800000 */
[----:B------:R-:W-:Y:S02]  /*04f0*/  IMAD R0, R0, 0x4, R5 ;  /* 0x0000000400007824 */ /* 0x000fe400078e0205 */
[----:B------:R-:W-:-:S07]  /*0500*/  IMAD.MOV R3, RZ, RZ, -R3 ;  /* 0x000000ffff037224 */ /* 0x000fce00078e0a03 */
.L_x_6:
[----:B------:R0:W1:Y:S01]  /*0510*/  LDS R2, [R0] ;  /* 0x0000000000027984 */ /* 0x0000620000000800 */
[----:B------:R-:W-:-:S05]  /*0520*/  VIADD R3, R3, 0x1 ;  /* 0x0000000103037836 */ /* 0x000fca0000000000 */
[----:B------:R-:W-:Y:S01]  /*0530*/  ISETP.NE.AND P0, PT, R3, RZ, PT ;  /* 0x000000ff0300720c */ /* 0x000fe20003f05270 */
[----:B0-----:R-:W-:Y:S02]  /*0540*/  VIADD R0, R0, 0x4 ;  /* 0x0000000400007836 */ /* 0x001fe40000000000 */
[----:B-1----:R-:W-:-:S10]  /*0550*/  IMAD.IADD R17, R2, 0x1, R17 ;  /* 0x0000000102117824 */ /* 0x002fd400078e0211 */
[----:B------:R-:W-:Y:S05]  /*0560*/  @P0 BRA `(.L_x_6) ;  /* 0xfffffffc00e80947 */ /* 0x000fea000383ffff */
.L_x_4:
[----:B------:R-:W-:Y:S01]  /*0570*/  MOV R0, 0x8 ;  /* 0x0000000800007802 */ /* 0x000fe20000000f00 */
[----:B------:R0:W-:Y:S01]  /*0580*/  STL.64 [R1], R16 ;  /* 0x0000001001007387 */ /* 0x0001e20000100a00 */
[----:B------:R-:W1:Y:S02]  /*0590*/  LDCU.64 UR4, c[0x4][URZ] ;  /* 0x01000000ff0477ac */ /* 0x000e640008000a00 */
[----:B------:R0:W2:Y:S01]  /*05a0*/  LDC.64 R2, c[0x4][R0] ;  /* 0x0100000000027b82 */ /* 0x0000a20000000a00 */
[----:B-1----:R-:W-:Y:S02]  /*05b0*/  IMAD.U32 R4, RZ, RZ, UR4 ;  /* 0x00000004ff047e24 */ /* 0x002fe4000f8e00ff */
[----:B0-----:R-:W-:-:S07]  /*05c0*/  IMAD.U32 R5, RZ, RZ, UR5 ;  /* 0x00000005ff057e24 */ /* 0x001fce000f8e00ff */
[----:B------:R-:W-:-:S07]  /*05d0*/  LEPC R20, `(.L_x_7) ;  /* 0x000000001014794e */ /* 0x000fce0000000000 */
[----:B--2---:R-:W-:Y:S05]  /*05e0*/  CALL.ABS.NOINC R2 ;  /* 0x0000000002007343 */ /* 0x004fea0003c00000 */
.L_x_7:
[----:B------:R-:W0:Y:S02]  /*05f0*/  LDC.64 R2, c[0x0][0x380] ;  /* 0x0000e000ff027b82 */ /* 0x000e240000000a00 */
[----:B0-----:R-:W-:Y:S01]  /*0600*/  REDG.E.ADD.STRONG.GPU desc[UR36][R2.64], R17 ;  /* 0x000000110200798e */ /* 0x001fe2000c12e124 */
[----:B------:R-:W-:Y:S05]  /*0610*/  EXIT ;  /* 0x000000000000794d */ /* 0x000fea0003800000 */
.L_x_8:
        /* <DEDUP_REMOVED lines=14> */
.L_x_10:


//--------------------- .nv.global.init           --------------------------
	.section	.nv.global.init,"aw",@progbits
.nv.global.init:
	.type		$str,@object
	.size		$str,(.L_0 - $str)
$str:
        /*0000*/ 	.byte	0x42, 0x6c, 0x6f, 0x63, 0x6b, 0x5f, 0x25, 0x64, 0x2c, 0x20, 0x62, 0x6c, 0x6f, 0x63, 0x6b, 0x53
        /*0010*/ 	.byte	0x75, 0x6d, 0x20, 0x3d, 0x20, 0x25, 0x64, 0x0a, 0x00
.L_0:


//--------------------- .nv.shared.reserved.0     --------------------------
	.section	.nv.shared.reserved.0,"aw",@nobits
	.weak		__nv_reservedSMEM_offset_0_alias
	.size		__nv_reservedSMEM_offset_0_alias, 0, 64
	.other		__nv_reservedSMEM_offset_0_alias,@"STO_CUDA_RESERVED_SHARED STV_DEFAULT"
__nv_reservedSMEM_offset_0_alias:
	.zero		0
	.zero		64


//--------------------- .nv.shared._Z9dotKernelPiPKiS1_i --------------------------
	.section	.nv.shared._Z9dotKernelPiPKiS1_i,"aw",@nobits
	.sectionflags	@""
	.align	4
.nv.shared._Z9dotKernelPiPKiS1_i:
	.zero		1280


//--------------------- .nv.constant0._Z12histo_kernelPhlPj --------------------------
	.section	.nv.constant0._Z12histo_kernelPhlPj,"a",@progbits
	.sectionflags	@""
	.align	4
.nv.constant0._Z12histo_kernelPhlPj:
	.zero		920


//--------------------- .nv.constant0._Z9dotKernelPiPKiS1_i --------------------------
	.section	.nv.constant0._Z9dotKernelPiPKiS1_i,"a",@progbits
	.sectionflags	@""
	.align	4
.nv.constant0._Z9dotKernelPiPKiS1_i:
	.zero		924


//--------------------- SYMBOLS --------------------------

	.type		.nv.reservedSmem.offset0,@object
	.size		.nv.reservedSmem.offset0,0x4
	.type		.nv.reservedSmem.cap,@object
	.size		.nv.reservedSmem.cap,0x4
	.type		vprintf,@function
